//
// Generated by NVIDIA NVVM Compiler
//
// Compiler Build ID: CL-36424714
// Cuda compilation tools, release 13.0, V13.0.88
// Based on NVVM 20.0.0
//

.version 9.0
.target sm_100
.address_size 64

	// .globl	_Z9reductionPii
.extern .func  (.param .b32 func_retval0) vprintf
(
	.param .b64 vprintf_param_0,
	.param .b64 vprintf_param_1
)
;
.global .align 1 .b8 $str[24] = {83, 117, 109, 32, 111, 102, 32, 116, 104, 101, 32, 97, 114, 114, 97, 121, 32, 105, 115, 32, 37, 100, 10};

.visible .entry _Z9reductionPii(
	.param .u64 .ptr .align 1 _Z9reductionPii_param_0,
	.param .u32 _Z9reductionPii_param_1
)
{
	.local .align 8 .b8 	__local_depot0[8];
	.reg .b64 	%SP;
	.reg .b64 	%SPL;
	.reg .pred 	%p<24>;
	.reg .b32 	%r<47>;
	.reg .b64 	%rd<9>;

	mov.u64 	%SPL, __local_depot0;
	cvta.local.u64 	%SP, %SPL;
	ld.param.u64 	%rd3, [_Z9reductionPii_param_0];
	cvta.to.global.u64 	%rd1, %rd3;
	mov.u32 	%r1, %tid.x;
	mul.wide.u32 	%rd4, %r1, 4;
	add.s64 	%rd2, %rd1, %rd4;
	mov.b32 	%r2, 1;
	st.global.u32 	[%rd2], %r2;
	bar.sync 	0;
	setp.gt.u32 	%p1, %r1, 510;
	@%p1 bra 	$L__BB0_2;
	ld.global.u32 	%r3, [%rd2+4];
	ld.global.u32 	%r4, [%rd2];
	add.s32 	%r5, %r4, %r3;
	st.global.u32 	[%rd2], %r5;
	bar.sync 	0;
$L__BB0_2:
	and.b32  	%r7, %r1, 1;
	setp.eq.b32 	%p2, %r7, 1;
	setp.gt.u32 	%p3, %r1, 509;
	or.pred  	%p4, %p2, %p3;
	@%p4 bra 	$L__BB0_4;
	ld.global.u32 	%r8, [%rd2+8];
	ld.global.u32 	%r9, [%rd2];
	add.s32 	%r10, %r9, %r8;
	st.global.u32 	[%rd2], %r10;
	bar.sync 	0;
$L__BB0_4:
	and.b32  	%r12, %r1, 3;
	setp.ne.s32 	%p5, %r12, 0;
	setp.gt.u32 	%p6, %r1, 507;
	or.pred  	%p7, %p5, %p6;
	@%p7 bra 	$L__BB0_6;
	ld.global.u32 	%r13, [%rd2+16];
	ld.global.u32 	%r14, [%rd2];
	add.s32 	%r15, %r14, %r13;
	st.global.u32 	[%rd2], %r15;
	bar.sync 	0;
$L__BB0_6:
	and.b32  	%r17, %r1, 7;
	setp.ne.s32 	%p8, %r17, 0;
	setp.gt.u32 	%p9, %r1, 503;
	or.pred  	%p10, %p8, %p9;
	@%p10 bra 	$L__BB0_8;
	ld.global.u32 	%r18, [%rd2+32];
	ld.global.u32 	%r19, [%rd2];
	add.s32 	%r20, %r19, %r18;
	st.global.u32 	[%rd2], %r20;
	bar.sync 	0;
$L__BB0_8:
	and.b32  	%r22, %r1, 15;
	setp.ne.s32 	%p11, %r22, 0;
	setp.gt.u32 	%p12, %r1, 495;
	or.pred  	%p13, %p11, %p12;
	@%p13 bra 	$L__BB0_10;
	ld.global.u32 	%r23, [%rd2+64];
	ld.global.u32 	%r24, [%rd2];
	add.s32 	%r25, %r24, %r23;
	st.global.u32 	[%rd2], %r25;
	bar.sync 	0;
$L__BB0_10:
	and.b32  	%r27, %r1, 31;
	setp.ne.s32 	%p14, %r27, 0;
	setp.gt.u32 	%p15, %r1, 479;
	or.pred  	%p16, %p14, %p15;
	@%p16 bra 	$L__BB0_12;
	ld.global.u32 	%r28, [%rd2+128];
	ld.global.u32 	%r29, [%rd2];
	add.s32 	%r30, %r29, %r28;
	st.global.u32 	[%rd2], %r30;
	bar.sync 	0;
$L__BB0_12:
	and.b32  	%r32, %r1, 63;
	setp.ne.s32 	%p17, %r32, 0;
	setp.gt.u32 	%p18, %r1, 447;
	or.pred  	%p19, %p17, %p18;
	@%p19 bra 	$L__BB0_14;
	ld.global.u32 	%r33, [%rd2+256];
	ld.global.u32 	%r34, [%rd2];
	add.s32 	%r35, %r34, %r33;
	st.global.u32 	[%rd2], %r35;
	bar.sync 	0;
$L__BB0_14:
	and.b32  	%r37, %r1, 127;
	setp.ne.s32 	%p20, %r37, 0;
	setp.gt.u32 	%p21, %r1, 383;
	or.pred  	%p22, %p20, %p21;
	@%p22 bra 	$L__BB0_16;
	ld.global.u32 	%r38, [%rd2+512];
	ld.global.u32 	%r39, [%rd2];
	add.s32 	%r40, %r39, %r38;
	st.global.u32 	[%rd2], %r40;
	bar.sync 	0;
$L__BB0_16:
	setp.ne.s32 	%p23, %r1, 0;
	@%p23 bra 	$L__BB0_18;
	ld.global.u32 	%r41, [%rd1+1024];
	ld.global.u32 	%r42, [%rd2];
	add.s32 	%r43, %r42, %r41;
	st.global.u32 	[%rd2], %r43;
	bar.sync 	0;
	ld.global.u32 	%r44, [%rd1];
	add.u64 	%rd5, %SP, 0;
	add.u64 	%rd6, %SPL, 0;
	st.local.u32 	[%rd6], %r44;
	mov.u64 	%rd7, $str;
	cvta.global.u64 	%rd8, %rd7;
	{ // callseq 0, 0
	.param .b64 param0;
	st.param.b64 	[param0], %rd8;
	.param .b64 param1;
	st.param.b64 	[param1], %rd5;
	.param .b32 retval0;
	call.uni (retval0), 
	vprintf, 
	(
	param0, 
	param1
	);
	ld.param.b32 	%r45, [retval0];
	} // callseq 0
$L__BB0_18:
	ret;

}


// ===== COMPILED SASS (sm_100) =====

	.target	sm_100

	.elftype	@"ET_EXEC"


//--------------------- .note.nv.tkinfo           --------------------------
	.section	.note.nv.tkinfo,"",@"SHT_NOTE"
	.sectionflags	@"SHF_NOTE_NV_TKINFO"
	.tkinfo
        /*0018*/ 	.word	0x00000002
        /*0030*/ 	.string	""
        /*0030*/ 	.string	"ptxas"
        /*0030*/ 	.string	"Cuda compilation tools, release 13.0, V13.0.88"
        /*0030*/ 	.string	"Build cuda_13.0.r13.0/compiler.36424714_0"
        /*0030*/ 	.string	"-arch sm_100 -m 64 "



//--------------------- .note.nv.cuinfo           --------------------------
	.section	.note.nv.cuinfo,"",@"SHT_NOTE"
	.sectionflags	@"SHF_NOTE_NV_CUINFO"
        /*0018*/ 	.short	0x0002
        /*001a*/ 	.short	0x0064
        /*001c*/ 	.short	0x0082
	.zero		2


//--------------------- .nv.info                  --------------------------
	.section	.nv.info,"",@"SHT_CUDA_INFO"
	.align	4


	//----- nvinfo : EIATTR_REGCOUNT
	.align		4
        /*0000*/ 	.byte	0x04, 0x2f
        /*0002*/ 	.short	(.L_2 - .L_1)
	.align		4
.L_1:
        /*0004*/ 	.word	index@(_Z9reductionPii)
        /*0008*/ 	.word	0x00000018


	//----- nvinfo : EIATTR_FRAME_SIZE
	.align		4
.L_2:
        /*000c*/ 	.byte	0x04, 0x11
        /*000e*/ 	.short	(.L_4 - .L_3)
	.align		4
.L_3:
        /*0010*/ 	.word	index@(_Z9reductionPii)
        /*0014*/ 	.word	0x00000008


	//----- nvinfo : EIATTR_MIN_STACK_SIZE
	.align		4
.L_4:
        /*0018*/ 	.byte	0x04, 0x12
        /*001a*/ 	.short	(.L_6 - .L_5)
	.align		4
.L_5:
        /*001c*/ 	.word	index@(_Z9reductionPii)
        /*0020*/ 	.word	0x00000008
.L_6:


//--------------------- .nv.compat                --------------------------
	.section	.nv.compat,"",@"SHT_CUDA_COMPAT_INFO"
	.align	4
        /*0000*/ 	.byte	0x02, 0x09, 0x00, 0x00, 0x02, 0x02, 0x01, 0x00, 0x02, 0x05, 0x05, 0x00, 0x03, 0x07, 0x01, 0x01
        /*0010*/ 	.byte	0x02, 0x03, 0x00, 0x00, 0x02, 0x06, 0x01, 0x00, 0x04, 0x0b, 0x08, 0x00, 0x09, 0x00, 0x00, 0x00
        /*0020*/ 	.byte	0x00, 0x00, 0x00, 0x00


//--------------------- .nv.info._Z9reductionPii  --------------------------
	.section	.nv.info._Z9reductionPii,"",@"SHT_CUDA_INFO"
	.sectionflags	@""
	.align	4


	//----- nvinfo : EIATTR_CUDA_API_VERSION
	.align		4
        /*0000*/ 	.byte	0x04, 0x37
        /*0002*/ 	.short	(.L_8 - .L_7)
.L_7:
        /*0004*/ 	.word	0x00000082


	//----- nvinfo : EIATTR_KPARAM_INFO
	.align		4
.L_8:
        /*0008*/ 	.byte	0x04, 0x17
        /*000a*/ 	.short	(.L_10 - .L_9)
.L_9:
        /*000c*/ 	.word	0x00000000
        /*0010*/ 	.short	0x0001
        /*0012*/ 	.short	0x0008
        /*0014*/ 	.byte	0x00, 0xf0, 0x11, 0x00


	//----- nvinfo : EIATTR_KPARAM_INFO
	.align		4
.L_10:
        /*0018*/ 	.byte	0x04, 0x17
        /*001a*/ 	.short	(.L_12 - .L_11)
.L_11:
        /*001c*/ 	.word	0x00000000
        /*0020*/ 	.short	0x0000
        /*0022*/ 	.short	0x0000
        /*0024*/ 	.byte	0x00, 0xf5, 0x21, 0x00


	//----- nvinfo : EIATTR_SPARSE_MMA_MASK
	.align		4
.L_12:
        /*0028*/ 	.byte	0x03, 0x50
        /*002a*/ 	.short	0x0000


	//----- nvinfo : EIATTR_MAXREG_COUNT
	.align		4
        /*002c*/ 	.byte	0x03, 0x1b
        /*002e*/ 	.short	0x00ff


	//----- nvinfo : EIATTR_NUM_BARRIERS
	.align		4
        /*0030*/ 	.byte	0x02, 0x4c
        /*0032*/ 	.byte	0x01
	.zero		1


	//----- nvinfo : EIATTR_EXTERNS
	.align		4
        /*0034*/ 	.byte	0x04, 0x0f
        /*0036*/ 	.short	(.L_14 - .L_13)


	//   ....[0]....
	.align		4
.L_13:
        /*0038*/ 	.word	index@(vprintf)


	//----- nvinfo : EIATTR_MERCURY_ISA_VERSION
	.align		4
.L_14:
        /*003c*/ 	.byte	0x03, 0x5f
        /*003e*/ 	.short	0x0101


	//----- nvinfo : EIATTR_VRC_CTA_INIT_COUNT
	.align		4
        /*0040*/ 	.byte	0x02, 0x4a
	.zero		1
	.zero		1


	//----- nvinfo : EIATTR_SYSCALL_OFFSETS
	.align		4
        /*0044*/ 	.byte	0x04, 0x46
        /*0046*/ 	.short	(.L_16 - .L_15)


	//   ....[0]....
.L_15:
        /*0048*/ 	.word	0x00000560


	//----- nvinfo : EIATTR_EXIT_INSTR_OFFSETS
	.align		4
.L_16:
        /*004c*/ 	.byte	0x04, 0x1c
        /*004e*/ 	.short	(.L_18 - .L_17)


	//   ....[0]....
.L_17:
        /*0050*/ 	.word	0x00000460


	//   ....[1]....
        /*0054*/ 	.word	0x00000570


	//----- nvinfo : EIATTR_CRS_STACK_SIZE
	.align		4
.L_18:
        /*0058*/ 	.byte	0x04, 0x1e
        /*005a*/ 	.short	(.L_20 - .L_19)
.L_19:
        /*005c*/ 	.word	0x00000000


	//----- nvinfo : EIATTR_CBANK_PARAM_SIZE
	.align		4
.L_20:
        /*0060*/ 	.byte	0x03, 0x19
        /*0062*/ 	.short	0x000c


	//----- nvinfo : EIATTR_PARAM_CBANK
	.align		4
        /*0064*/ 	.byte	0x04, 0x0a
        /*0066*/ 	.short	(.L_22 - .L_21)
	.align		4
.L_21:
        /*0068*/ 	.word	index@(.nv.constant0._Z9reductionPii)
        /*006c*/ 	.short	0x0380
        /*006e*/ 	.short	0x000c


	//----- nvinfo : EIATTR_SW_WAR
	.align		4
.L_22:
        /*0070*/ 	.byte	0x04, 0x36
        /*0072*/ 	.short	(.L_24 - .L_23)
.L_23:
        /*0074*/ 	.word	0x00000008
.L_24:


//--------------------- .nv.callgraph             --------------------------
	.section	.nv.callgraph,"",@"SHT_CUDA_CALLGRAPH"
	.align	4
	.sectionentsize	8
	.align		4
        /*0000*/ 	.word	0x00000000
	.align		4
        /*0004*/ 	.word	0xffffffff
	.align		4
        /*0008*/ 	.word	index@(_Z9reductionPii)
	.align		4
        /*000c*/ 	.word	index@(vprintf)
	.align		4
        /*0010*/ 	.word	0x00000000
	.align		4
        /*0014*/ 	.word	0xfffffffe
	.align		4
        /*0018*/ 	.word	0x00000000
	.align		4
        /*001c*/ 	.word	0xfffffffd
	.align		4
        /*0020*/ 	.word	0x00000000
	.align		4
        /*0024*/ 	.word	0xfffffffc


//--------------------- .nv.constant4             --------------------------
	.section	.nv.constant4,"a",@progbits
	.align	8
	.align		8
.nv.constant4:
        /*0000*/ 	.dword	vprintf
	.align		8
        /*0008*/ 	.dword	$str


//--------------------- .text._Z9reductionPii     --------------------------
	.section	.text._Z9reductionPii,"ax",@progbits
	.align	128
        .global         _Z9reductionPii
        .type           _Z9reductionPii,@function
        .size           _Z9reductionPii,(.L_x_2 - _Z9reductionPii)
        .other          _Z9reductionPii,@"STO_CUDA_ENTRY STV_DEFAULT"
_Z9reductionPii:
.text._Z9reductionPii:
[----:B------:R-:W0:Y:S01]  /*0000*/  LDC R1, c[0x0][0x37c] ;  /* 0x0000df00ff017b82 */ /* 0x000e220000000800 */
[----:B------:R-:W1:Y:S07]  /*0010*/  S2R R0, SR_TID.X ;  /* 0x0000000000007919 */ /* 0x000e6e0000002100 */
[----:B------:R-:W1:Y:S01]  /*0020*/  LDC.64 R2, c[0x0][0x380] ;  /* 0x0000e000ff027b82 */ /* 0x000e620000000a00 */
[----:B------:R-:W2:Y:S01]  /*0030*/  LDCU.64 UR4, c[0x0][0x358] ;  /* 0x00006b00ff0477ac */ /* 0x000ea20008000a00 */
[----:B------:R-:W-:-:S02]  /*0040*/  IMAD.MOV.U32 R7, RZ, RZ, 0x1 ;  /* 0x00000001ff077424 */ /* 0x000fc400078e00ff */
[----:B0-----:R-:W-:Y:S02]  /*0050*/  VIADD R1, R1, 0xfffffff8 ;  /* 0xfffffff801017836 */ /* 0x001fe40000000000 */
[C---:B-1----:R-:W-:Y:S01]  /*0060*/  IMAD.WIDE.U32 R2, R0.reuse, 0x4, R2 ;  /* 0x0000000400027825 */ /* 0x042fe200078e0002 */
[----:B------:R-:W-:-:S04]  /*0070*/  ISETP.GT.U32.AND P0, PT, R0, 0x1fe, PT ;  /* 0x000001fe0000780c */ /* 0x000fc80003f04070 */
[----:B--2---:R0:W-:Y:S01]  /*0080*/  STG.E desc[UR4][R2.64], R7 ;  /* 0x0000000702007986 */ /* 0x0041e2000c101904 */
[----:B------:R-:W-:Y:S08]  /*0090*/  BAR.SYNC.DEFER_BLOCKING 0x0 ;  /* 0x0000000000007b1d */ /* 0x000ff00000010000 */
[----:B------:R-:W2:Y:S04]  /*00a0*/  @!P0 LDG.E R4, desc[UR4][R2.64+0x4] ;  /* 0x0000040402048981 */ /* 0x000ea8000c1e1900 */
[----:B------:R-:W2:Y:S01]  /*00b0*/  @!P0 LDG.E R5, desc[UR4][R2.64] ;  /* 0x0000000402058981 */ /* 0x000ea2000c1e1900 */
[----:B------:R-:W-:-:S02]  /*00c0*/  ISETP.GT.U32.AND P1, PT, R0, 0x1fd, PT ;  /* 0x000001fd0000780c */ /* 0x000fc40003f24070 */
[----:B------:R-:W-:-:S04]  /*00d0*/  LOP3.LUT R6, R0, 0x1, RZ, 0xc0, !PT ;  /* 0x0000000100067812 */ /* 0x000fc800078ec0ff */
[----:B------:R-:W-:Y:S01]  /*00e0*/  ISETP.EQ.U32.OR P1, PT, R6, 0x1, P1 ;  /* 0x000000010600780c */ /* 0x000fe20000f22470 */
[----:B--2---:R-:W-:-:S05]  /*00f0*/  @!P0 IMAD.IADD R5, R4, 0x1, R5 ;  /* 0x0000000104058824 */ /* 0x004fca00078e0205 */
[----:B------:R1:W-:Y:S01]  /*0100*/  @!P0 STG.E desc[UR4][R2.64], R5 ;  /* 0x0000000502008986 */ /* 0x0003e2000c101904 */
[----:B------:R-:W-:Y:S06]  /*0110*/  @!P0 BAR.SYNC.DEFER_BLOCKING 0x0 ;  /* 0x0000000000008b1d */ /* 0x000fec0000010000 */
[----:B------:R-:W2:Y:S04]  /*0120*/  @!P1 LDG.E R4, desc[UR4][R2.64+0x8] ;  /* 0x0000080402049981 */ /* 0x000ea8000c1e1900 */
[----:B0-----:R-:W2:Y:S01]  /*0130*/  @!P1 LDG.E R7, desc[UR4][R2.64] ;  /* 0x0000000402079981 */ /* 0x001ea2000c1e1900 */
[----:B------:R-:W-:-:S04]  /*0140*/  LOP3.LUT P0, RZ, R0, 0x3, RZ, 0xc0, !PT ;  /* 0x0000000300ff7812 */ /* 0x000fc8000780c0ff */
[----:B------:R-:W-:Y:S01]  /*0150*/  ISETP.GT.U32.OR P0, PT, R0, 0x1fb, P0 ;  /* 0x000001fb0000780c */ /* 0x000fe20000704470 */
[----:B--2---:R-:W-:-:S05]  /*0160*/  @!P1 IMAD.IADD R7, R4, 0x1, R7 ;  /* 0x0000000104079824 */ /* 0x004fca00078e0207 */
[----:B------:R0:W-:Y:S01]  /*0170*/  @!P1 STG.E desc[UR4][R2.64], R7 ;  /* 0x0000000702009986 */ /* 0x0001e2000c101904 */
[----:B------:R-:W-:Y:S06]  /*0180*/  @!P1 BAR.SYNC.DEFER_BLOCKING 0x0 ;  /* 0x0000000000009b1d */ /* 0x000fec0000010000 */
[----:B------:R-:W2:Y:S04]  /*0190*/  @!P0 LDG.E R4, desc[UR4][R2.64+0x10] ;  /* 0x0000100402048981 */ /* 0x000ea8000c1e1900 */
[----:B------:R-:W2:Y:S01]  /*01a0*/  @!P0 LDG.E R9, desc[UR4][R2.64] ;  /* 0x0000000402098981 */ /* 0x000ea2000c1e1900 */
[----:B------:R-:W-:-:S04]  /*01b0*/  LOP3.LUT P1, RZ, R0, 0x7, RZ, 0xc0, !PT ;  /* 0x0000000700ff7812 */ /* 0x000fc8000782c0ff */
[----:B------:R-:W-:Y:S01]  /*01c0*/  ISETP.GT.U32.OR P1, PT, R0, 0x1f7, P1 ;  /* 0x000001f70000780c */ /* 0x000fe20000f24470 */
[----:B--2---:R-:W-:-:S05]  /*01d0*/  @!P0 IMAD.IADD R9, R4, 0x1, R9 ;  /* 0x0000000104098824 */ /* 0x004fca00078e0209 */
[----:B------:R2:W-:Y:S01]  /*01e0*/  @!P0 STG.E desc[UR4][R2.64], R9 ;  /* 0x0000000902008986 */ /* 0x0005e2000c101904 */
[----:B------:R-:W-:Y:S06]  /*01f0*/  @!P0 BAR.SYNC.DEFER_BLOCKING 0x0 ;  /* 0x0000000000008b1d */ /* 0x000fec0000010000 */
[----:B------:R-:W3:Y:S04]  /*0200*/  @!P1 LDG.E R4, desc[UR4][R2.64+0x20] ;  /* 0x0000200402049981 */ /* 0x000ee8000c1e1900 */
[----:B-1----:R-:W3:Y:S01]  /*0210*/  @!P1 LDG.E R5, desc[UR4][R2.64] ;  /* 0x0000000402059981 */ /* 0x002ee2000c1e1900 */
[----:B------:R-:W-:-:S04]  /*0220*/  LOP3.LUT P0, RZ, R0, 0xf, RZ, 0xc0, !PT ;  /* 0x0000000f00ff7812 */ /* 0x000fc8000780c0ff */
[----:B------:R-:W-:Y:S01]  /*0230*/  ISETP.GT.U32.OR P0, PT, R0, 0x1ef, P0 ;  /* 0x000001ef0000780c */ /* 0x000fe20000704470 */
[----:B---3--:R-:W-:-:S05]  /*0240*/  @!P1 IMAD.IADD R5, R4, 0x1, R5 ;  /* 0x0000000104059824 */ /* 0x008fca00078e0205 */
[----:B------:R1:W-:Y:S01]  /*0250*/  @!P1 STG.E desc[UR4][R2.64], R5 ;  /* 0x0000000502009986 */ /* 0x0003e2000c101904 */
[----:B------:R-:W-:Y:S06]  /*0260*/  @!P1 BAR.SYNC.DEFER_BLOCKING 0x0 ;  /* 0x0000000000009b1d */ /* 0x000fec0000010000 */
[----:B------:R-:W3:Y:S04]  /*0270*/  @!P0 LDG.E R4, desc[UR4][R2.64+0x40] ;  /* 0x0000400402048981 */ /* 0x000ee8000c1e1900 */
[----:B0-----:R-:W3:Y:S01]  /*0280*/  @!P0 LDG.E R7, desc[UR4][R2.64] ;  /* 0x0000000402078981 */ /* 0x001ee2000c1e1900 */
[----:B------:R-:W-:-:S04]  /*0290*/  LOP3.LUT P1, RZ, R0, 0x1f, RZ, 0xc0, !PT ;  /* 0x0000001f00ff7812 */ /* 0x000fc8000782c0ff */
[----:B------:R-:W-:Y:S01]  /*02a0*/  ISETP.GT.U32.OR P1, PT, R0, 0x1df, P1 ;  /* 0x000001df0000780c */ /* 0x000fe20000f24470 */
[----:B---3--:R-:W-:-:S05]  /*02b0*/  @!P0 IMAD.IADD R7, R4, 0x1, R7 ;  /* 0x0000000104078824 */ /* 0x008fca00078e0207 */
[----:B------:R0:W-:Y:S01]  /*02c0*/  @!P0 STG.E desc[UR4][R2.64], R7 ;  /* 0x0000000702008986 */ /* 0x0001e2000c101904 */
[----:B------:R-:W-:Y:S06]  /*02d0*/  @!P0 BAR.SYNC.DEFER_BLOCKING 0x0 ;  /* 0x0000000000008b1d */ /* 0x000fec0000010000 */
[----:B------:R-:W3:Y:S04]  /*02e0*/  @!P1 LDG.E R4, desc[UR4][R2.64+0x80] ;  /* 0x0000800402049981 */ /* 0x000ee8000c1e1900 */
[----:B--2---:R-:W3:Y:S01]  /*02f0*/  @!P1 LDG.E R9, desc[UR4][R2.64] ;  /* 0x0000000402099981 */ /* 0x004ee2000c1e1900 */
[----:B------:R-:W-:-:S04]  /*0300*/  LOP3.LUT P0, RZ, R0, 0x3f, RZ, 0xc0, !PT ;  /* 0x0000003f00ff7812 */ /* 0x000fc8000780c0ff */
[----:B------:R-:W-:Y:S01]  /*0310*/  ISETP.GT.U32.OR P0, PT, R0, 0x1bf, P0 ;  /* 0x000001bf0000780c */ /* 0x000fe20000704470 */
[----:B---3--:R-:W-:-:S05]  /*0320*/  @!P1 IMAD.IADD R9, R4, 0x1, R9 ;  /* 0x0000000104099824 */ /* 0x008fca00078e0209 */
        /* <DEDUP_REMOVED lines=9> */
[----:B------:R-:W2:Y:S04]  /*03c0*/  @!P1 LDG.E R4, desc[UR4][R2.64+0x200] ;  /* 0x0002000402049981 */ /* 0x000ea8000c1e1900 */
[----:B0-----:R-:W2:Y:S01]  /*03d0*/  @!P1 LDG.E R7, desc[UR4][R2.64] ;  /* 0x0000000402079981 */ /* 0x001ea2000c1e1900 */
[----:B------:R-:W0:Y:S01]  /*03e0*/  LDCU UR6, c[0x0][0x2f8] ;  /* 0x00005f00ff0677ac */ /* 0x000e220008000800 */
[----:B------:R-:W-:Y:S01]  /*03f0*/  ISETP.NE.AND P0, PT, R0, RZ, PT ;  /* 0x000000ff0000720c */ /* 0x000fe20003f05270 */
[----:B------:R-:W3:Y:S01]  /*0400*/  LDCU UR7, c[0x0][0x2fc] ;  /* 0x00005f80ff0777ac */ /* 0x000ee20008000800 */
[----:B0-----:R-:W-:Y:S01]  /*0410*/  IADD3 R6, P2, PT, R1, UR6, RZ ;  /* 0x0000000601067c10 */ /* 0x001fe2000ff5e0ff */
[----:B--2---:R-:W-:-:S04]  /*0420*/  @!P1 IMAD.IADD R9, R4, 0x1, R7 ;  /* 0x0000000104099824 */ /* 0x004fc800078e0207 */
[----:B---3--:R-:W-:Y:S01]  /*0430*/  IMAD.X R7, RZ, RZ, UR7, P2 ;  /* 0x00000007ff077e24 */ /* 0x008fe200090e06ff */
[----:B------:R1:W-:Y:S01]  /*0440*/  @!P1 STG.E desc[UR4][R2.64], R9 ;  /* 0x0000000902009986 */ /* 0x0003e2000c101904 */
[----:B------:R-:W-:Y:S06]  /*0450*/  @!P1 BAR.SYNC.DEFER_BLOCKING 0x0 ;  /* 0x0000000000009b1d */ /* 0x000fec0000010000 */
[----:B------:R-:W-:Y:S05]  /*0460*/  @P0 EXIT ;  /* 0x000000000000094d */ /* 0x000fea0003800000 */
[----:B------:R-:W1:Y:S01]  /*0470*/  LDC.64 R12, c[0x0][0x380] ;  /* 0x0000e000ff0c7b82 */ /* 0x000e620000000a00 */
[----:B------:R-:W2:Y:S04]  /*0480*/  LDG.E R0, desc[UR4][R2.64] ;  /* 0x0000000402007981 */ /* 0x000ea8000c1e1900 */
[----:B-1----:R-:W2:Y:S02]  /*0490*/  LDG.E R9, desc[UR4][R12.64+0x400] ;  /* 0x000400040c097981 */ /* 0x002ea4000c1e1900 */
[----:B--2---:R-:W-:-:S05]  /*04a0*/  IMAD.IADD R9, R9, 0x1, R0 ;  /* 0x0000000109097824 */ /* 0x004fca00078e0200 */
[----:B------:R0:W-:Y:S01]  /*04b0*/  STG.E desc[UR4][R2.64], R9 ;  /* 0x0000000902007986 */ /* 0x0001e2000c101904 */
[----:B------:R-:W-:Y:S06]  /*04c0*/  BAR.SYNC.DEFER_BLOCKING 0x0 ;  /* 0x0000000000007b1d */ /* 0x000fec0000010000 */
[----:B------:R-:W2:Y:S01]  /*04d0*/  LDG.E R0, desc[UR4][R12.64] ;  /* 0x000000040c007981 */ /* 0x000ea2000c1e1900 */
[----:B------:R-:W-:Y:S01]  /*04e0*/  MOV R8, 0x0 ;  /* 0x0000000000087802 */ /* 0x000fe20000000f00 */
[----:B------:R-:W1:Y:S01]  /*04f0*/  LDCU.64 UR4, c[0x4][0x8] ;  /* 0x01000100ff0477ac */ /* 0x000e620008000a00 */
[----:B------:R-:W-:Y:S05]  /*0500*/  WARPSYNC.ALL ;  /* 0x0000000000007948 */ /* 0x000fea0003800000 */
[----:B------:R0:W3:Y:S01]  /*0510*/  LDC.64 R10, c[0x4][R8] ;  /* 0x01000000080a7b82 */ /* 0x0000e20000000a00 */
[----:B-1----:R-:W-:-:S02]  /*0520*/  IMAD.U32 R4, RZ, RZ, UR4 ;  /* 0x00000004ff047e24 */ /* 0x002fc4000f8e00ff */
[----:B------:R-:W-:Y:S01]  /*0530*/  IMAD.U32 R5, RZ, RZ, UR5 ;  /* 0x00000005ff057e24 */ /* 0x000fe2000f8e00ff */
[----:B--23--:R0:W-:Y:S06]  /*0540*/  STL [R1], R0 ;  /* 0x0000000001007387 */ /* 0x00c1ec0000100800 */
[----:B------:R-:W-:-:S07]  /*0550*/  LEPC R20, `(.L_x_0) ;  /* 0x000000001014794e */ /* 0x000fce0000000000 */
[----:B0-----:R-:W-:Y:S05]  /*0560*/  CALL.ABS.NOINC R10 ;  /* 0x000000000a007343 */ /* 0x001fea0003c00000 */
.L_x_0:
[----:B------:R-:W-:Y:S05]  /*0570*/  EXIT ;  /* 0x000000000000794d */ /* 0x000fea0003800000 */
.L_x_1:
[----:B------:R-:W-:-:S00]  /*0580*/  BRA `(.L_x_1) ;  /* 0xfffffffc00fc7947 */ /* 0x000fc0000383ffff */
[----:B------:R-:W-:-:S00]  /*0590*/  NOP ;  /* 0x0000000000007918 */ /* 0x000fc00000000000 */
        /* <DEDUP_REMOVED lines=14> */
.L_x_2:


//--------------------- .nv.global.init           --------------------------
	.section	.nv.global.init,"aw",@progbits
.nv.global.init:
	.type		$str,@object
	.size		$str,(.L_0 - $str)
$str:
        /*0000*/ 	.byte	0x53, 0x75, 0x6d, 0x20, 0x6f, 0x66, 0x20, 0x74, 0x68, 0x65, 0x20, 0x61, 0x72, 0x72, 0x61, 0x79
        /*0010*/ 	.byte	0x20, 0x69, 0x73, 0x20, 0x25, 0x64, 0x0a, 0x00
.L_0:


//--------------------- .nv.shared.reserved.0     --------------------------
	.section	.nv.shared.reserved.0,"aw",@nobits
	.weak		__nv_reservedSMEM_offset_0_alias
	.size		__nv_reservedSMEM_offset_0_alias, 0, 64
	.other		__nv_reservedSMEM_offset_0_alias,@"STO_CUDA_RESERVED_SHARED STV_DEFAULT"
__nv_reservedSMEM_offset_0_alias:
	.zero		0
	.zero		64


//--------------------- .nv.constant0._Z9reductionPii --------------------------
	.section	.nv.constant0._Z9reductionPii,"a",@progbits
	.sectionflags	@""
	.align	4
.nv.constant0._Z9reductionPii:
	.zero		908


//--------------------- SYMBOLS --------------------------

	.type		.nv.reservedSmem.offset0,@object
	.size		.nv.reservedSmem.offset0,0x4
	.type		vprintf,@function
